	.headerflags	@"EF_CUDA_TEXMODE_UNIFIED EF_CUDA_64BIT_ADDRESS EF_CUDA_ACCELERATORS EF_CUDA_SM90 EF_CUDA_VIRTUAL_SM(EF_CUDA_SM90)"
	.elftype	@"ET_EXEC"


//--------------------- .nv.info                  --------------------------
	.section	.nv.info,"",@"SHT_CUDA_INFO"
	.align	4


	//----- nvinfo : EIATTR_REGCOUNT
	.align		4
        /*0000*/ 	.byte	0x04, 0x2f
        /*0002*/ 	.short	(.L_3 - .L_2)
	.align		4
.L_2:
        /*0004*/ 	.word	index@(triton_poi_fused__native_batch_norm_legit_no_training_leaky_relu_10)
        /*0008*/ 	.word	0x00000016


	//----- nvinfo : EIATTR_MIN_STACK_SIZE
	.align		4
.L_3:
        /*000c*/ 	.byte	0x04, 0x12
        /*000e*/ 	.short	(.L_5 - .L_4)
	.align		4
.L_4:
        /*0010*/ 	.word	index@(triton_poi_fused__native_batch_norm_legit_no_training_leaky_relu_10)
        /*0014*/ 	.word	0x00000000


	//----- nvinfo : EIATTR_FRAME_SIZE
	.align		4
.L_5:
        /*0018*/ 	.byte	0x04, 0x11
        /*001a*/ 	.short	(.L_7 - .L_6)
	.align		4
.L_6:
        /*001c*/ 	.word	index@(triton_poi_fused__native_batch_norm_legit_no_training_leaky_relu_10)
        /*0020*/ 	.word	0x00000000


	//----- nvinfo : EIATTR_MIN_STACK_SIZE
	.align		4
.L_7:
        /*0024*/ 	.byte	0x04, 0x12
        /*0026*/ 	.short	(.L_9 - .L_8)
	.align		4
.L_8:
        /*0028*/ 	.word	index@(triton_poi_fused__native_batch_norm_legit_no_training_leaky_relu_10)
        /*002c*/ 	.word	0x00000000
.L_9:


//--------------------- .nv.info.triton_poi_fused__native_batch_norm_legit_no_training_leaky_relu_10 --------------------------
	.section	.nv.info.triton_poi_fused__native_batch_norm_legit_no_training_leaky_relu_10,"",@"SHT_CUDA_INFO"
	.sectionflags	@""
	.align	4


	//----- nvinfo : EIATTR_CUDA_API_VERSION
	.align		4
        /*0000*/ 	.byte	0x04, 0x37
        /*0002*/ 	.short	(.L_11 - .L_10)
.L_10:
        /*0004*/ 	.word	0x0000007c


	//----- nvinfo : EIATTR_KPARAM_INFO
	.align		4
.L_11:
        /*0008*/ 	.byte	0x04, 0x17
        /*000a*/ 	.short	(.L_13 - .L_12)
.L_12:
        /*000c*/ 	.word	0x00000000
        /*0010*/ 	.short	0x0006
        /*0012*/ 	.short	0x0030
        /*0014*/ 	.byte	0x00, 0xf0, 0x11, 0x00


	//----- nvinfo : EIATTR_KPARAM_INFO
	.align		4
.L_13:
        /*0018*/ 	.byte	0x04, 0x17
        /*001a*/ 	.short	(.L_15 - .L_14)
.L_14:
        /*001c*/ 	.word	0x00000000
        /*0020*/ 	.short	0x0005
        /*0022*/ 	.short	0x0028
        /*0024*/ 	.byte	0x00, 0xf4, 0x21, 0x00


	//----- nvinfo : EIATTR_KPARAM_INFO
	.align		4
.L_15:
        /*0028*/ 	.byte	0x04, 0x17
        /*002a*/ 	.short	(.L_17 - .L_16)
.L_16:
        /*002c*/ 	.word	0x00000000
        /*0030*/ 	.short	0x0004
        /*0032*/ 	.short	0x0020
        /*0034*/ 	.byte	0x00, 0xf4, 0x21, 0x00


	//----- nvinfo : EIATTR_KPARAM_INFO
	.align		4
.L_17:
        /*0038*/ 	.byte	0x04, 0x17
        /*003a*/ 	.short	(.L_19 - .L_18)
.L_18:
        /*003c*/ 	.word	0x00000000
        /*0040*/ 	.short	0x0003
        /*0042*/ 	.short	0x0018
        /*0044*/ 	.byte	0x00, 0xf4, 0x21, 0x00


	//----- nvinfo : EIATTR_KPARAM_INFO
	.align		4
.L_19:
        /*0048*/ 	.byte	0x04, 0x17
        /*004a*/ 	.short	(.L_21 - .L_20)
.L_20:
        /*004c*/ 	.word	0x00000000
        /*0050*/ 	.short	0x0002
        /*0052*/ 	.short	0x0010
        /*0054*/ 	.byte	0x00, 0xf4, 0x21, 0x00


	//----- nvinfo : EIATTR_KPARAM_INFO
	.align		4
.L_21:
        /*0058*/ 	.byte	0x04, 0x17
        /*005a*/ 	.short	(.L_23 - .L_22)
.L_22:
        /*005c*/ 	.word	0x00000000
        /*0060*/ 	.short	0x0001
        /*0062*/ 	.short	0x0008
        /*0064*/ 	.byte	0x00, 0xf4, 0x21, 0x00


	//----- nvinfo : EIATTR_KPARAM_INFO
	.align		4
.L_23:
        /*0068*/ 	.byte	0x04, 0x17
        /*006a*/ 	.short	(.L_25 - .L_24)
.L_24:
        /*006c*/ 	.word	0x00000000
        /*0070*/ 	.short	0x0000
        /*0072*/ 	.short	0x0000
        /*0074*/ 	.byte	0x00, 0xf4, 0x21, 0x00


	//----- nvinfo : EIATTR_SPARSE_MMA_MASK
	.align		4
.L_25:
        /*0078*/ 	.byte	0x03, 0x50
        /*007a*/ 	.short	0x0000


	//----- nvinfo : EIATTR_MAXREG_COUNT
	.align		4
        /*007c*/ 	.byte	0x03, 0x1b
        /*007e*/ 	.short	0x00ff


	//----- nvinfo : EIATTR_EXIT_INSTR_OFFSETS
	.align		4
        /*0080*/ 	.byte	0x04, 0x1c
        /*0082*/ 	.short	(.L_27 - .L_26)


	//   ....[0]....
.L_26:
        /*0084*/ 	.word	0x00000420


	//   ....[1]....
        /*0088*/ 	.word	0x00000440


	//----- nvinfo : EIATTR_REQNTID
	.align		4
.L_27:
        /*008c*/ 	.byte	0x04, 0x10
        /*008e*/ 	.short	(.L_29 - .L_28)
.L_28:
        /*0090*/ 	.word	0x00000100
        /*0094*/ 	.word	0x00000001
        /*0098*/ 	.word	0x00000001


	//----- nvinfo : EIATTR_CBANK_PARAM_SIZE
	.align		4
.L_29:
        /*009c*/ 	.byte	0x03, 0x19
        /*009e*/ 	.short	0x0034


	//----- nvinfo : EIATTR_PARAM_CBANK
	.align		4
        /*00a0*/ 	.byte	0x04, 0x0a
        /*00a2*/ 	.short	(.L_31 - .L_30)
	.align		4
.L_30:
        /*00a4*/ 	.word	index@(.nv.constant0.triton_poi_fused__native_batch_norm_legit_no_training_leaky_relu_10)
        /*00a8*/ 	.short	0x0210
        /*00aa*/ 	.short	0x0034


	//----- nvinfo : EIATTR_SW_WAR
	.align		4
.L_31:
        /*00ac*/ 	.byte	0x04, 0x36
        /*00ae*/ 	.short	(.L_33 - .L_32)
.L_32:
        /*00b0*/ 	.word	0x00000008
.L_33:


//--------------------- .nv.callgraph             --------------------------
	.section	.nv.callgraph,"",@"SHT_CUDA_CALLGRAPH"
	.align	4
	.sectionentsize	8
	.align		4
        /*0000*/ 	.word	0x00000000
	.align		4
        /*0004*/ 	.word	0xffffffff
	.align		4
        /*0008*/ 	.word	0x00000000
	.align		4
        /*000c*/ 	.word	0xfffffffe
	.align		4
        /*0010*/ 	.word	0x00000000
	.align		4
        /*0014*/ 	.word	0xfffffffd
	.align		4
        /*0018*/ 	.word	0x00000000
	.align		4
        /*001c*/ 	.word	0xfffffffc


//--------------------- .nv.constant4             --------------------------
	.section	.nv.constant4,"a",@progbits
	.align	8
	.align		8
.nv.constant4:
        /*0000*/ 	.dword	_$_str
	.align		8
        /*0008*/ 	.dword	_$_str_$_2


//--------------------- .text.triton_poi_fused__native_batch_norm_legit_no_training_leaky_relu_10 --------------------------
	.section	.text.triton_poi_fused__native_batch_norm_legit_no_training_leaky_relu_10,"ax",@progbits
	.align	128
        .global         triton_poi_fused__native_batch_norm_legit_no_training_leaky_relu_10
        .type           triton_poi_fused__native_batch_norm_legit_no_training_leaky_relu_10,@function
        .size           triton_poi_fused__native_batch_norm_legit_no_training_leaky_relu_10,(.L_x_1 - triton_poi_fused__native_batch_norm_legit_no_training_leaky_relu_10)
        .other          triton_poi_fused__native_batch_norm_legit_no_training_leaky_relu_10,@"STO_CUDA_ENTRY STV_DEFAULT"
triton_poi_fused__native_batch_norm_legit_no_training_leaky_relu_10:
.text.triton_poi_fused__native_batch_norm_legit_no_training_leaky_relu_10:
[----:B------:R-:W0:Y:S01]  /*0000*/  LDC R1, c[0x0][0x28] ;  /* 0x00000a00ff017b82 */ /* 0x000e220000000800 */
[----:B------:R-:W1:Y:S07]  /*0010*/  S2R R0, SR_TID.X ;  /* 0x0000000000007919 */ /* 0x000e6e0000002100 */
[----:B------:R-:W2:Y:S01]  /*0020*/  LDC.64 R8, c[0x0][0x228] ;  /* 0x00008a00ff087b82 */ /* 0x000ea20000000a00 */
[----:B------:R-:W-:Y:S01]  /*0030*/  ULDC.64 UR4, c[0x0][0x208] ;  /* 0x0000820000047ab9 */ /* 0x000fe20000000a00 */
[----:B------:R-:W3:Y:S06]  /*0040*/  S2R R5, SR_CTAID.X ;  /* 0x0000000000057919 */ /* 0x000eec0000002500 */
[----:B------:R-:W4:Y:S08]  /*0050*/  LDC.64 R12, c[0x0][0x218] ;  /* 0x00008600ff0c7b82 */ /* 0x000f300000000a00 */
[----:B------:R-:W5:Y:S08]  /*0060*/  LDC.64 R14, c[0x0][0x220] ;  /* 0x00008800ff0e7b82 */ /* 0x000f700000000a00 */
[----:B------:R-:W5:Y:S01]  /*0070*/  LDC.64 R16, c[0x0][0x230] ;  /* 0x00008c00ff107b82 */ /* 0x000f620000000a00 */
[----:B-1----:R-:W-:-:S07]  /*0080*/  SHF.L.U32 R0, R0, 0x1, RZ ;  /* 0x0000000100007819 */ /* 0x002fce00000006ff */
[----:B------:R-:W1:Y:S01]  /*0090*/  LDC.64 R18, c[0x0][0x238] ;  /* 0x00008e00ff127b82 */ /* 0x000e620000000a00 */
[----:B---3--:R-:W-:Y:S02]  /*00a0*/  SHF.R.S32.HI R3, RZ, 0x16, R5 ;  /* 0x00000016ff037819 */ /* 0x008fe40000011405 */
[----:B------:R-:W-:Y:S02]  /*00b0*/  LOP3.LUT R0, R0, 0x1fe, RZ, 0xc0, !PT ;  /* 0x000001fe00007812 */ /* 0x000fe400078ec0ff */
[----:B------:R-:W-:Y:S02]  /*00c0*/  SGXT R3, R3, 0x1 ;  /* 0x000000010303781a */ /* 0x000fe40000000200 */
[----:B------:R-:W-:-:S04]  /*00d0*/  LEA R0, R5, R0, 0x9 ;  /* 0x0000000005007211 */ /* 0x000fc800078e48ff */
[----:B------:R-:W-:Y:S02]  /*00e0*/  LEA.HI R3, R3, R0, RZ, 0x5 ;  /* 0x0000000003037211 */ /* 0x000fe400078f28ff */
[----:B------:R-:W-:Y:S02]  /*00f0*/  ISETP.GE.AND P0, PT, R0, 0x3c800, PT ;  /* 0x0003c8000000780c */ /* 0x000fe40003f06270 */
[----:B------:R-:W-:-:S04]  /*0100*/  LOP3.LUT R3, R3, 0xffffffe0, RZ, 0xc0, !PT ;  /* 0xffffffe003037812 */ /* 0x000fc800078ec0ff */
[----:B------:R-:W-:Y:S02]  /*0110*/  IADD3 R11, R0, -R3, RZ ;  /* 0x80000003000b7210 */ /* 0x000fe40007ffe0ff */
[----:B------:R-:W-:-:S03]  /*0120*/  CS2R R2, SRZ ;  /* 0x0000000000027805 */ /* 0x000fc6000001ff00 */
[----:B--2---:R-:W-:-:S05]  /*0130*/  IMAD.WIDE R8, R11, 0x4, R8 ;  /* 0x000000040b087825 */ /* 0x004fca00078e0208 */
[----:B------:R2:W3:Y:S01]  /*0140*/  @!P0 LDG.E.EL.64 R2, desc[UR4][R8.64] ;  /* 0x0000000408028981 */ /* 0x0004e2000c2e1b00 */
[----:B------:R-:W-:Y:S02]  /*0150*/  CS2R R4, SRZ ;  /* 0x0000000000047805 */ /* 0x000fe4000001ff00 */
[----:B------:R-:W-:Y:S01]  /*0160*/  CS2R R6, SRZ ;  /* 0x0000000000067805 */ /* 0x000fe2000001ff00 */
[----:B----4-:R-:W-:-:S04]  /*0170*/  IMAD.WIDE R12, R0, 0x4, R12 ;  /* 0x00000004000c7825 */ /* 0x010fc800078e020c */
[C---:B-----5:R-:W-:Y:S01]  /*0180*/  IMAD.WIDE R14, R11.reuse, 0x4, R14 ;  /* 0x000000040b0e7825 */ /* 0x060fe200078e020e */
[----:B------:R4:W5:Y:S04]  /*0190*/  @!P0 LDG.E.64 R4, desc[UR4][R12.64] ;  /* 0x000000040c048981 */ /* 0x000968000c1e1b00 */
[----:B------:R-:W5:Y:S01]  /*01a0*/  @!P0 LDG.E.EL.64 R6, desc[UR4][R14.64] ;  /* 0x000000040e068981 */ /* 0x000f62000c2e1b00 */
[----:B0-----:R-:W-:Y:S01]  /*01b0*/  IMAD.WIDE R16, R11, 0x4, R16 ;  /* 0x000000040b107825 */ /* 0x001fe200078e0210 */
[----:B--2---:R-:W-:-:S03]  /*01c0*/  CS2R R8, SRZ ;  /* 0x0000000000087805 */ /* 0x004fc6000001ff00 */
[----:B-1----:R-:W-:Y:S01]  /*01d0*/  IMAD.WIDE R18, R11, 0x4, R18 ;  /* 0x000000040b127825 */ /* 0x002fe200078e0212 */
[----:B------:R-:W-:-:S04]  /*01e0*/  CS2R R10, SRZ ;  /* 0x00000000000a7805 */ /* 0x000fc8000001ff00 */
[----:B------:R-:W2:Y:S04]  /*01f0*/  @!P0 LDG.E.EL.64 R8, desc[UR4][R18.64] ;  /* 0x0000000412088981 */ /* 0x000ea8000c2e1b00 */
[----:B------:R-:W2:Y:S01]  /*0200*/  @!P0 LDG.E.EL.64 R10, desc[UR4][R16.64] ;  /* 0x00000004100a8981 */ /* 0x000ea2000c2e1b00 */
[----:B---3--:R-:W-:Y:S01]  /*0210*/  FADD R2, R2, 9.9999997473787516356e-06 ;  /* 0x3727c5ac02027421 */ /* 0x008fe20000000000 */
[----:B------:R-:W-:-:S03]  /*0220*/  FADD R3, R3, 9.9999997473787516356e-06 ;  /* 0x3727c5ac03037421 */ /* 0x000fc60000000000 */
[----:B----4-:R-:W0:Y:S08]  /*0230*/  MUFU.SQRT R12, R2 ;  /* 0x00000002000c7308 */ /* 0x010e300000002000 */
[----:B------:R-:W1:Y:S01]  /*0240*/  MUFU.SQRT R13, R3 ;  /* 0x00000003000d7308 */ /* 0x000e620000002000 */
[C---:B0-----:R-:W-:Y:S02]  /*0250*/  FSETP.GT.AND P1, PT, R12.reuse, 8.50705917302346158658e+37, PT ;  /* 0x7e8000000c00780b */ /* 0x041fe40003f24000 */
[----:B------:R-:W-:-:S02]  /*0260*/  FSETP.GEU.AND P3, PT, R12, 1.175494350822287508e-38, PT ;  /* 0x008000000c00780b */ /* 0x000fc40003f6e000 */
[C---:B-1----:R-:W-:Y:S02]  /*0270*/  FSETP.GT.AND P2, PT, R13.reuse, 8.50705917302346158658e+37, PT ;  /* 0x7e8000000d00780b */ /* 0x042fe40003f44000 */
[----:B------:R-:W-:-:S07]  /*0280*/  FSETP.GEU.AND P4, PT, R13, 1.175494350822287508e-38, PT ;  /* 0x008000000d00780b */ /* 0x000fce0003f8e000 */
[----:B------:R-:W-:Y:S01]  /*0290*/  @P1 FMUL R12, R12, 0.25 ;  /* 0x3e8000000c0c1820 */ /* 0x000fe20000400000 */
[----:B------:R-:W-:-:S03]  /*02a0*/  HFMA2.MMA R2, -RZ, RZ, 1.625, 0 ;  /* 0x3e800000ff027435 */ /* 0x000fc600000001ff */
[----:B------:R-:W-:Y:S01]  /*02b0*/  @!P3 FMUL R12, R12, 16777216 ;  /* 0x4b8000000c0cb820 */ /* 0x000fe20000400000 */
[----:B------:R-:W-:-:S04]  /*02c0*/  @P2 FMUL R13, R13, 0.25 ;  /* 0x3e8000000d0d2820 */ /* 0x000fc80000400000 */
[----:B------:R-:W-:Y:S01]  /*02d0*/  @!P4 FMUL R13, R13, 16777216 ;  /* 0x4b8000000d0dc820 */ /* 0x000fe20000400000 */
[----:B------:R-:W0:Y:S01]  /*02e0*/  MUFU.RCP R12, R12 ;  /* 0x0000000c000c7308 */ /* 0x000e220000001000 */
[----:B------:R-:W-:-:S07]  /*02f0*/  FSEL R3, R2, 1, P1 ;  /* 0x3f80000002037808 */ /* 0x000fce0000800000 */
[----:B------:R-:W1:Y:S01]  /*0300*/  MUFU.RCP R13, R13 ;  /* 0x0000000d000d7308 */ /* 0x000e620000001000 */
[----:B------:R-:W-:Y:S01]  /*0310*/  FSEL R2, R2, 1, P2 ;  /* 0x3f80000002027808 */ /* 0x000fe20001000000 */
[----:B------:R-:W-:Y:S01]  /*0320*/  @!P3 FMUL R3, R3, 16777216 ;  /* 0x4b8000000303b820 */ /* 0x000fe20000400000 */
[----:B-----5:R-:W-:-:S03]  /*0330*/  FADD R5, -R7, R5 ;  /* 0x0000000507057221 */ /* 0x020fc60000000100 */
[----:B------:R-:W-:Y:S01]  /*0340*/  @!P4 FMUL R2, R2, 16777216 ;  /* 0x4b8000000202c820 */ /* 0x000fe20000400000 */
[----:B------:R-:W-:Y:S01]  /*0350*/  FADD R4, -R6, R4 ;  /* 0x0000000406047221 */ /* 0x000fe20000000100 */
[----:B0-----:R-:W-:Y:S02]  /*0360*/  FMUL R7, R12, R3 ;  /* 0x000000030c077220 */ /* 0x001fe40000400000 */
[----:B-1----:R-:W-:Y:S02]  /*0370*/  FMUL R6, R13, R2 ;  /* 0x000000020d067220 */ /* 0x002fe40000400000 */
[----:B------:R-:W0:Y:S01]  /*0380*/  LDC.64 R2, c[0x0][0x210] ;  /* 0x00008400ff027b82 */ /* 0x000e220000000a00 */
[----:B------:R-:W-:Y:S01]  /*0390*/  FMUL R7, R4, R7 ;  /* 0x0000000704077220 */ /* 0x000fe20000400000 */
[----:B------:R-:W-:-:S03]  /*03a0*/  FMUL R6, R5, R6 ;  /* 0x0000000605067220 */ /* 0x000fc60000400000 */
[----:B--2---:R-:W-:Y:S01]  /*03b0*/  FFMA R8, R7, R10, R8 ;  /* 0x0000000a07087223 */ /* 0x004fe20000000008 */
[----:B------:R-:W-:-:S04]  /*03c0*/  FFMA R9, R6, R11, R9 ;  /* 0x0000000b06097223 */ /* 0x000fc80000000009 */
[----:B------:R-:W-:Y:S02]  /*03d0*/  FSETP.GT.AND P1, PT, R8, RZ, PT ;  /* 0x000000ff0800720b */ /* 0x000fe40003f24000 */
[----:B------:R-:W-:-:S11]  /*03e0*/  FSETP.GT.AND P2, PT, R9, RZ, PT ;  /* 0x000000ff0900720b */ /* 0x000fd60003f44000 */
[----:B------:R-:W-:Y:S01]  /*03f0*/  @!P1 FMUL R8, R8, 0.0099999997764825820923 ;  /* 0x3c23d70a08089820 */ /* 0x000fe20000400000 */
[----:B0-----:R-:W-:-:S04]  /*0400*/  IMAD.WIDE R2, R0, 0x4, R2 ;  /* 0x0000000400027825 */ /* 0x001fc800078e0202 */
[----:B------:R-:W-:Y:S01]  /*0410*/  @!P2 FMUL R9, R9, 0.0099999997764825820923 ;  /* 0x3c23d70a0909a820 */ /* 0x000fe20000400000 */
[----:B------:R-:W-:Y:S06]  /*0420*/  @P0 EXIT ;  /* 0x000000000000094d */ /* 0x000fec0003800000 */
[----:B------:R-:W-:Y:S01]  /*0430*/  STG.E.64 desc[UR4][R2.64], R8 ;  /* 0x0000000802007986 */ /* 0x000fe2000c101b04 */
[----:B------:R-:W-:Y:S05]  /*0440*/  EXIT ;  /* 0x000000000000794d */ /* 0x000fea0003800000 */
.L_x_0:
[----:B------:R-:W-:-:S00]  /*0450*/  BRA `(.L_x_0) ;  /* 0xfffffffc00fc7947 */ /* 0x000fc0000383ffff */
[----:B------:R-:W-:-:S00]  /*0460*/  NOP ;  /* 0x0000000000007918 */ /* 0x000fc00000000000 */
        /* <DEDUP_REMOVED lines=9> */
.L_x_1:


//--------------------- .nv.global.init           --------------------------
	.section	.nv.global.init,"aw",@progbits
.nv.global.init:
	.type		_$_str,@object
	.size		_$_str,(_$_str_$_2 - _$_str)
_$_str:
        /*0000*/ 	.byte	0x5f, 0x5f, 0x43, 0x55, 0x44, 0x41, 0x5f, 0x46, 0x54, 0x5a, 0x00
	.type		_$_str_$_2,@object
	.size		_$_str_$_2,(.L_1 - _$_str_$_2)
_$_str_$_2:
        /*000b*/ 	.byte	0x5f, 0x5f, 0x43, 0x55, 0x44, 0x41, 0x5f, 0x50, 0x52, 0x45, 0x43, 0x5f, 0x53, 0x51, 0x52, 0x54
        /*001b*/ 	.byte	0x00
.L_1:


//--------------------- .nv.constant0.triton_poi_fused__native_batch_norm_legit_no_training_leaky_relu_10 --------------------------
	.section	.nv.constant0.triton_poi_fused__native_batch_norm_legit_no_training_leaky_relu_10,"a",@progbits
	.sectionflags	@""
	.align	4
.nv.constant0.triton_poi_fused__native_batch_norm_legit_no_training_leaky_relu_10:
	.zero		580
